//
// Generated by NVIDIA NVVM Compiler
//
// Compiler Build ID: CL-36424714
// Cuda compilation tools, release 13.0, V13.0.88
// Based on NVVM 20.0.0
//

.version 9.0
.target sm_100
.address_size 64

	// .globl	_Z15faceArea_kernelP4int4P6float3PfP6float4

.visible .entry _Z15faceArea_kernelP4int4P6float3PfP6float4(
	.param .u64 .ptr .align 1 _Z15faceArea_kernelP4int4P6float3PfP6float4_param_0,
	.param .u64 .ptr .align 1 _Z15faceArea_kernelP4int4P6float3PfP6float4_param_1,
	.param .u64 .ptr .align 1 _Z15faceArea_kernelP4int4P6float3PfP6float4_param_2,
	.param .u64 .ptr .align 1 _Z15faceArea_kernelP4int4P6float3PfP6float4_param_3
)
{
	.reg .b32 	%r<9>;
	.reg .b32 	%f<41>;
	.reg .b64 	%rd<18>;

	ld.param.u64 	%rd1, [_Z15faceArea_kernelP4int4P6float3PfP6float4_param_0];
	ld.param.u64 	%rd2, [_Z15faceArea_kernelP4int4P6float3PfP6float4_param_1];
	ld.param.u64 	%rd3, [_Z15faceArea_kernelP4int4P6float3PfP6float4_param_3];
	cvta.to.global.u64 	%rd4, %rd3;
	cvta.to.global.u64 	%rd5, %rd2;
	cvta.to.global.u64 	%rd6, %rd1;
	mov.u32 	%r1, %ctaid.x;
	mov.u32 	%r2, %ntid.x;
	mov.u32 	%r3, %tid.x;
	mad.lo.s32 	%r4, %r1, %r2, %r3;
	mul.wide.u32 	%rd7, %r4, 16;
	add.s64 	%rd8, %rd6, %rd7;
	ld.global.v4.u32 	{%r5, %r6, %r7, %r8}, [%rd8];
	mul.wide.s32 	%rd9, %r5, 12;
	add.s64 	%rd10, %rd5, %rd9;
	ld.global.f32 	%f1, [%rd10+-12];
	mul.wide.s32 	%rd11, %r6, 12;
	add.s64 	%rd12, %rd5, %rd11;
	ld.global.f32 	%f2, [%rd12+-12];
	sub.f32 	%f3, %f1, %f2;
	ld.global.f32 	%f4, [%rd10+-8];
	ld.global.f32 	%f5, [%rd12+-8];
	sub.f32 	%f6, %f4, %f5;
	ld.global.f32 	%f7, [%rd10+-4];
	ld.global.f32 	%f8, [%rd12+-4];
	sub.f32 	%f9, %f7, %f8;
	mul.wide.s32 	%rd13, %r7, 12;
	add.s64 	%rd14, %rd5, %rd13;
	ld.global.f32 	%f10, [%rd14+-12];
	sub.f32 	%f11, %f10, %f2;
	ld.global.f32 	%f12, [%rd14+-8];
	sub.f32 	%f13, %f12, %f5;
	ld.global.f32 	%f14, [%rd14+-4];
	sub.f32 	%f15, %f14, %f8;
	mul.wide.s32 	%rd15, %r8, 12;
	add.s64 	%rd16, %rd5, %rd15;
	ld.global.f32 	%f16, [%rd16+-12];
	sub.f32 	%f17, %f10, %f16;
	ld.global.f32 	%f18, [%rd16+-8];
	sub.f32 	%f19, %f12, %f18;
	ld.global.f32 	%f20, [%rd16+-4];
	sub.f32 	%f21, %f14, %f20;
	sub.f32 	%f22, %f1, %f16;
	sub.f32 	%f23, %f4, %f18;
	sub.f32 	%f24, %f7, %f20;
	mul.f32 	%f25, %f6, %f6;
	fma.rn.f32 	%f26, %f3, %f3, %f25;
	fma.rn.f32 	%f27, %f9, %f9, %f26;
	sqrt.rn.f32 	%f28, %f27;
	add.s64 	%rd17, %rd4, %rd7;
	mul.f32 	%f29, %f13, %f13;
	fma.rn.f32 	%f30, %f11, %f11, %f29;
	fma.rn.f32 	%f31, %f15, %f15, %f30;
	sqrt.rn.f32 	%f32, %f31;
	mul.f32 	%f33, %f19, %f19;
	fma.rn.f32 	%f34, %f17, %f17, %f33;
	fma.rn.f32 	%f35, %f21, %f21, %f34;
	sqrt.rn.f32 	%f36, %f35;
	mul.f32 	%f37, %f23, %f23;
	fma.rn.f32 	%f38, %f22, %f22, %f37;
	fma.rn.f32 	%f39, %f24, %f24, %f38;
	sqrt.rn.f32 	%f40, %f39;
	st.global.v4.f32 	[%rd17], {%f28, %f32, %f36, %f40};
	ret;

}


// ===== COMPILED SASS (sm_100) =====

	.target	sm_100

	.elftype	@"ET_EXEC"


//--------------------- .note.nv.tkinfo           --------------------------
	.section	.note.nv.tkinfo,"",@"SHT_NOTE"
	.sectionflags	@"SHF_NOTE_NV_TKINFO"
	.tkinfo
        /*0018*/ 	.word	0x00000002
        /*0030*/ 	.string	""
        /*0030*/ 	.string	"ptxas"
        /*0030*/ 	.string	"Cuda compilation tools, release 13.0, V13.0.88"
        /*0030*/ 	.string	"Build cuda_13.0.r13.0/compiler.36424714_0"
        /*0030*/ 	.string	"-arch sm_100 -m 64 "



//--------------------- .note.nv.cuinfo           --------------------------
	.section	.note.nv.cuinfo,"",@"SHT_NOTE"
	.sectionflags	@"SHF_NOTE_NV_CUINFO"
        /*0018*/ 	.short	0x0002
        /*001a*/ 	.short	0x0064
        /*001c*/ 	.short	0x0082
	.zero		2


//--------------------- .nv.info                  --------------------------
	.section	.nv.info,"",@"SHT_CUDA_INFO"
	.align	4


	//----- nvinfo : EIATTR_REGCOUNT
	.align		4
        /*0000*/ 	.byte	0x04, 0x2f
        /*0002*/ 	.short	(.L_1 - .L_0)
	.align		4
.L_0:
        /*0004*/ 	.word	index@(_Z15faceArea_kernelP4int4P6float3PfP6float4)
        /*0008*/ 	.word	0x0000001c


	//----- nvinfo : EIATTR_FRAME_SIZE
	.align		4
.L_1:
        /*000c*/ 	.byte	0x04, 0x11
        /*000e*/ 	.short	(.L_3 - .L_2)
	.align		4
.L_2:
        /*0010*/ 	.word	index@($__internal_0_$__cuda_sm20_sqrt_rn_f32_slowpath)
        /*0014*/ 	.word	0x00000000


	//----- nvinfo : EIATTR_FRAME_SIZE
	.align		4
.L_3:
        /*0018*/ 	.byte	0x04, 0x11
        /*001a*/ 	.short	(.L_5 - .L_4)
	.align		4
.L_4:
        /*001c*/ 	.word	index@(_Z15faceArea_kernelP4int4P6float3PfP6float4)
        /*0020*/ 	.word	0x00000000


	//----- nvinfo : EIATTR_MIN_STACK_SIZE
	.align		4
.L_5:
        /*0024*/ 	.byte	0x04, 0x12
        /*0026*/ 	.short	(.L_7 - .L_6)
	.align		4
.L_6:
        /*0028*/ 	.word	index@(_Z15faceArea_kernelP4int4P6float3PfP6float4)
        /*002c*/ 	.word	0x00000000
.L_7:


//--------------------- .nv.compat                --------------------------
	.section	.nv.compat,"",@"SHT_CUDA_COMPAT_INFO"
	.align	4
        /*0000*/ 	.byte	0x02, 0x09, 0x00, 0x00, 0x02, 0x02, 0x01, 0x00, 0x02, 0x05, 0x05, 0x00, 0x03, 0x07, 0x01, 0x01
        /*0010*/ 	.byte	0x02, 0x03, 0x00, 0x00, 0x02, 0x06, 0x01, 0x00, 0x04, 0x0b, 0x08, 0x00, 0x01, 0x00, 0x00, 0x00
        /*0020*/ 	.byte	0x00, 0x00, 0x00, 0x00


//--------------------- .nv.info._Z15faceArea_kernelP4int4P6float3PfP6float4 --------------------------
	.section	.nv.info._Z15faceArea_kernelP4int4P6float3PfP6float4,"",@"SHT_CUDA_INFO"
	.sectionflags	@""
	.align	4


	//----- nvinfo : EIATTR_CUDA_API_VERSION
	.align		4
        /*0000*/ 	.byte	0x04, 0x37
        /*0002*/ 	.short	(.L_9 - .L_8)
.L_8:
        /*0004*/ 	.word	0x00000082


	//----- nvinfo : EIATTR_KPARAM_INFO
	.align		4
.L_9:
        /*0008*/ 	.byte	0x04, 0x17
        /*000a*/ 	.short	(.L_11 - .L_10)
.L_10:
        /*000c*/ 	.word	0x00000000
        /*0010*/ 	.short	0x0003
        /*0012*/ 	.short	0x0018
        /*0014*/ 	.byte	0x00, 0xf5, 0x21, 0x00


	//----- nvinfo : EIATTR_KPARAM_INFO
	.align		4
.L_11:
        /*0018*/ 	.byte	0x04, 0x17
        /*001a*/ 	.short	(.L_13 - .L_12)
.L_12:
        /*001c*/ 	.word	0x00000000
        /*0020*/ 	.short	0x0002
        /*0022*/ 	.short	0x0010
        /*0024*/ 	.byte	0x00, 0xf5, 0x21, 0x00


	//----- nvinfo : EIATTR_KPARAM_INFO
	.align		4
.L_13:
        /*0028*/ 	.byte	0x04, 0x17
        /*002a*/ 	.short	(.L_15 - .L_14)
.L_14:
        /*002c*/ 	.word	0x00000000
        /*0030*/ 	.short	0x0001
        /*0032*/ 	.short	0x0008
        /*0034*/ 	.byte	0x00, 0xf5, 0x21, 0x00


	//----- nvinfo : EIATTR_KPARAM_INFO
	.align		4
.L_15:
        /*0038*/ 	.byte	0x04, 0x17
        /*003a*/ 	.short	(.L_17 - .L_16)
.L_16:
        /*003c*/ 	.word	0x00000000
        /*0040*/ 	.short	0x0000
        /*0042*/ 	.short	0x0000
        /*0044*/ 	.byte	0x00, 0xf5, 0x21, 0x00


	//----- nvinfo : EIATTR_SPARSE_MMA_MASK
	.align		4
.L_17:
        /*0048*/ 	.byte	0x03, 0x50
        /*004a*/ 	.short	0x0000


	//----- nvinfo : EIATTR_MAXREG_COUNT
	.align		4
        /*004c*/ 	.byte	0x03, 0x1b
        /*004e*/ 	.short	0x00ff


	//----- nvinfo : EIATTR_MERCURY_ISA_VERSION
	.align		4
        /*0050*/ 	.byte	0x03, 0x5f
        /*0052*/ 	.short	0x0101


	//----- nvinfo : EIATTR_VRC_CTA_INIT_COUNT
	.align		4
        /*0054*/ 	.byte	0x02, 0x4a
	.zero		1
	.zero		1


	//----- nvinfo : EIATTR_EXIT_INSTR_OFFSETS
	.align		4
        /*0058*/ 	.byte	0x04, 0x1c
        /*005a*/ 	.short	(.L_19 - .L_18)


	//   ....[0]....
.L_18:
        /*005c*/ 	.word	0x000006e0


	//----- nvinfo : EIATTR_CRS_STACK_SIZE
	.align		4
.L_19:
        /*0060*/ 	.byte	0x04, 0x1e
        /*0062*/ 	.short	(.L_21 - .L_20)
.L_20:
        /*0064*/ 	.word	0x00000000


	//----- nvinfo : EIATTR_CBANK_PARAM_SIZE
	.align		4
.L_21:
        /*0068*/ 	.byte	0x03, 0x19
        /*006a*/ 	.short	0x0020


	//----- nvinfo : EIATTR_PARAM_CBANK
	.align		4
        /*006c*/ 	.byte	0x04, 0x0a
        /*006e*/ 	.short	(.L_23 - .L_22)
	.align		4
.L_22:
        /*0070*/ 	.word	index@(.nv.constant0._Z15faceArea_kernelP4int4P6float3PfP6float4)
        /*0074*/ 	.short	0x0380
        /*0076*/ 	.short	0x0020


	//----- nvinfo : EIATTR_SW_WAR
	.align		4
.L_23:
        /*0078*/ 	.byte	0x04, 0x36
        /*007a*/ 	.short	(.L_25 - .L_24)
.L_24:
        /*007c*/ 	.word	0x00000008
.L_25:


//--------------------- .nv.callgraph             --------------------------
	.section	.nv.callgraph,"",@"SHT_CUDA_CALLGRAPH"
	.align	4
	.sectionentsize	8
	.align		4
        /*0000*/ 	.word	0x00000000
	.align		4
        /*0004*/ 	.word	0xffffffff
	.align		4
        /*0008*/ 	.word	0x00000000
	.align		4
        /*000c*/ 	.word	0xfffffffe
	.align		4
        /*0010*/ 	.word	0x00000000
	.align		4
        /*0014*/ 	.word	0xfffffffd
	.align		4
        /*0018*/ 	.word	0x00000000
	.align		4
        /*001c*/ 	.word	0xfffffffc


//--------------------- .text._Z15faceArea_kernelP4int4P6float3PfP6float4 --------------------------
	.section	.text._Z15faceArea_kernelP4int4P6float3PfP6float4,"ax",@progbits
	.align	128
        .global         _Z15faceArea_kernelP4int4P6float3PfP6float4
        .type           _Z15faceArea_kernelP4int4P6float3PfP6float4,@function
        .size           _Z15faceArea_kernelP4int4P6float3PfP6float4,(.L_x_14 - _Z15faceArea_kernelP4int4P6float3PfP6float4)
        .other          _Z15faceArea_kernelP4int4P6float3PfP6float4,@"STO_CUDA_ENTRY STV_DEFAULT"
_Z15faceArea_kernelP4int4P6float3PfP6float4:
.text._Z15faceArea_kernelP4int4P6float3PfP6float4:
[----:B------:R-:W-:Y:S01]  /*0000*/  LDC R1, c[0x0][0x37c] ;  /* 0x0000df00ff017b82 */ /* 0x000fe20000000800 */
[----:B------:R-:W0:Y:S07]  /*0010*/  S2R R3, SR_TID.X ;  /* 0x0000000000037919 */ /* 0x000e2e0000002100 */
[----:B------:R-:W0:Y:S01]  /*0020*/  S2UR UR6, SR_CTAID.X ;  /* 0x00000000000679c3 */ /* 0x000e220000002500 */
[----:B------:R-:W1:Y:S07]  /*0030*/  LDCU.64 UR4, c[0x0][0x358] ;  /* 0x00006b00ff0477ac */ /* 0x000e6e0008000a00 */
[----:B------:R-:W0:Y:S08]  /*0040*/  LDC R2, c[0x0][0x360] ;  /* 0x0000d800ff027b82 */ /* 0x000e300000000800 */
[----:B------:R-:W2:Y:S08]  /*0050*/  LDC.64 R6, c[0x0][0x380] ;  /* 0x0000e000ff067b82 */ /* 0x000eb00000000a00 */
[----:B------:R-:W3:Y:S01]  /*0060*/  LDC.64 R12, c[0x0][0x388] ;  /* 0x0000e200ff0c7b82 */ /* 0x000ee20000000a00 */
[----:B0-----:R-:W-:-:S04]  /*0070*/  IMAD R2, R2, UR6, R3 ;  /* 0x0000000602027c24 */ /* 0x001fc8000f8e0203 */
[----:B--2---:R-:W-:-:S06]  /*0080*/  IMAD.WIDE.U32 R6, R2, 0x10, R6 ;  /* 0x0000001002067825 */ /* 0x004fcc00078e0006 */
[----:B-1----:R-:W3:Y:S02]  /*0090*/  LDG.E.128 R4, desc[UR4][R6.64] ;  /* 0x0000000406047981 */ /* 0x002ee4000c1e1d00 */
[----:B---3--:R-:W-:-:S04]  /*00a0*/  IMAD.WIDE R16, R4, 0xc, R12 ;  /* 0x0000000c04107825 */ /* 0x008fc800078e020c */
[--C-:B------:R-:W-:Y:S01]  /*00b0*/  IMAD.WIDE R18, R5, 0xc, R12.reuse ;  /* 0x0000000c05127825 */ /* 0x100fe200078e020c */
[----:B------:R-:W2:Y:S04]  /*00c0*/  LDG.E R3, desc[UR4][R16.64+-0x8] ;  /* 0xfffff80410037981 */ /* 0x000ea8000c1e1900 */
[----:B------:R-:W2:Y:S04]  /*00d0*/  LDG.E R4, desc[UR4][R18.64+-0x8] ;  /* 0xfffff80412047981 */ /* 0x000ea8000c1e1900 */
[----:B------:R-:W3:Y:S04]  /*00e0*/  LDG.E R5, desc[UR4][R16.64+-0xc] ;  /* 0xfffff40410057981 */ /* 0x000ee8000c1e1900 */
[----:B------:R-:W3:Y:S04]  /*00f0*/  LDG.E R10, desc[UR4][R18.64+-0xc] ;  /* 0xfffff404120a7981 */ /* 0x000ee8000c1e1900 */
[----:B------:R0:W4:Y:S04]  /*0100*/  LDG.E R0, desc[UR4][R16.64+-0x4] ;  /* 0xfffffc0410007981 */ /* 0x000128000c1e1900 */
[----:B------:R-:W4:Y:S01]  /*0110*/  LDG.E R11, desc[UR4][R18.64+-0x4] ;  /* 0xfffffc04120b7981 */ /* 0x000f22000c1e1900 */
[----:B------:R-:W-:-:S04]  /*0120*/  IMAD.WIDE R8, R6, 0xc, R12 ;  /* 0x0000000c06087825 */ /* 0x000fc800078e020c */
[----:B------:R-:W-:Y:S01]  /*0130*/  IMAD.WIDE R6, R7, 0xc, R12 ;  /* 0x0000000c07067825 */ /* 0x000fe200078e020c */
[----:B------:R-:W5:Y:S04]  /*0140*/  LDG.E R14, desc[UR4][R8.64+-0x4] ;  /* 0xfffffc04080e7981 */ /* 0x000f68000c1e1900 */
[----:B------:R-:W5:Y:S04]  /*0150*/  LDG.E R20, desc[UR4][R6.64+-0xc] ;  /* 0xfffff40406147981 */ /* 0x000f68000c1e1900 */
[----:B------:R-:W5:Y:S04]  /*0160*/  LDG.E R21, desc[UR4][R8.64+-0xc] ;  /* 0xfffff40408157981 */ /* 0x000f68000c1e1900 */
[----:B------:R-:W5:Y:S04]  /*0170*/  LDG.E R23, desc[UR4][R8.64+-0x8] ;  /* 0xfffff80408177981 */ /* 0x000f68000c1e1900 */
[----:B------:R-:W5:Y:S04]  /*0180*/  LDG.E R12, desc[UR4][R6.64+-0x8] ;  /* 0xfffff804060c7981 */ /* 0x000f68000c1e1900 */
[----:B------:R5:W5:Y:S01]  /*0190*/  LDG.E R25, desc[UR4][R6.64+-0x4] ;  /* 0xfffffc0406197981 */ /* 0x000b62000c1e1900 */
[----:B------:R-:W-:Y:S01]  /*01a0*/  BSSY.RECONVERGENT B0, `(.L_x_0) ;  /* 0x000001d000007945 */ /* 0x000fe20003800200 */
[----:B--2---:R-:W-:-:S04]  /*01b0*/  FADD R15, R3, -R4 ;  /* 0x80000004030f7221 */ /* 0x004fc80000000000 */
[----:B0-----:R-:W-:Y:S01]  /*01c0*/  FMUL R16, R15, R15 ;  /* 0x0000000f0f107220 */ /* 0x001fe20000400000 */
[----:B---3--:R-:W-:-:S04]  /*01d0*/  FADD R13, R5, -R10 ;  /* 0x8000000a050d7221 */ /* 0x008fc80000000000 */
[----:B------:R-:W-:Y:S01]  /*01e0*/  FFMA R16, R13, R13, R16 ;  /* 0x0000000d0d107223 */ /* 0x000fe20000000010 */
[----:B----4-:R-:W-:-:S04]  /*01f0*/  FADD R13, R0, -R11 ;  /* 0x8000000b000d7221 */ /* 0x010fc80000000000 */
[----:B------:R-:W-:-:S05]  /*0200*/  FFMA R16, R13, R13, R16 ;  /* 0x0000000d0d107223 */ /* 0x000fca0000000010 */
[----:B------:R-:W-:Y:S01]  /*0210*/  IADD3 R15, PT, PT, R16, -0xd000000, RZ ;  /* 0xf3000000100f7810 */ /* 0x000fe20007ffe0ff */
[----:B------:R0:W1:Y:S03]  /*0220*/  MUFU.RSQ R13, R16 ;  /* 0x00000010000d7308 */ /* 0x0000660000001400 */
[----:B------:R-:W-:Y:S01]  /*0230*/  ISETP.GT.U32.AND P0, PT, R15, 0x727fffff, PT ;  /* 0x727fffff0f00780c */ /* 0x000fe20003f04070 */
[----:B-----5:R-:W-:Y:S01]  /*0240*/  FADD R7, R5, -R20 ;  /* 0x8000001405077221 */ /* 0x020fe20000000000 */
[----:B------:R-:W-:Y:S01]  /*0250*/  FADD R11, -R11, R14 ;  /* 0x0000000e0b0b7221 */ /* 0x000fe20000000100 */
[----:B------:R-:W-:Y:S01]  /*0260*/  FADD R10, -R10, R21 ;  /* 0x000000150a0a7221 */ /* 0x000fe20000000100 */
[----:B------:R-:W-:Y:S01]  /*0270*/  FADD R6, R21, -R20 ;  /* 0x8000001415067221 */ /* 0x000fe20000000000 */
[----:B------:R-:W-:Y:S01]  /*0280*/  FADD R5, -R4, R23 ;  /* 0x0000001704057221 */ /* 0x000fe20000000100 */
[--C-:B------:R-:W-:Y:S01]  /*0290*/  FADD R8, R23, -R12.reuse ;  /* 0x8000000c17087221 */ /* 0x100fe20000000000 */
[----:B------:R-:W-:Y:S01]  /*02a0*/  FADD R3, R3, -R12 ;  /* 0x8000000c03037221 */ /* 0x000fe20000000000 */
[--C-:B------:R-:W-:Y:S01]  /*02b0*/  FADD R14, R14, -R25.reuse ;  /* 0x800000190e0e7221 */ /* 0x100fe20000000000 */
[----:B------:R-:W-:-:S04]  /*02c0*/  FADD R9, R0, -R25 ;  /* 0x8000001900097221 */ /* 0x000fc80000000000 */
[----:B01----:R-:W-:Y:S05]  /*02d0*/  @!P0 BRA `(.L_x_1) ;  /* 0x0000000000148947 */ /* 0x003fea0003800000 */
[----:B------:R-:W-:Y:S02]  /*02e0*/  MOV R0, R16 ;  /* 0x0000001000007202 */ /* 0x000fe40000000f00 */
[----:B------:R-:W-:-:S07]  /*02f0*/  MOV R20, 0x310 ;  /* 0x0000031000147802 */ /* 0x000fce0000000f00 */
[----:B------:R-:W-:Y:S05]  /*0300*/  CALL.REL.NOINC `($__internal_0_$__cuda_sm20_sqrt_rn_f32_slowpath) ;  /* 0x0000000000f87944 */ /* 0x000fea0003c00000 */
[----:B------:R-:W-:Y:S01]  /*0310*/  MOV R4, R15 ;  /* 0x0000000f00047202 */ /* 0x000fe20000000f00 */
[----:B------:R-:W-:Y:S06]  /*0320*/  BRA `(.L_x_2) ;  /* 0x0000000000107947 */ /* 0x000fec0003800000 */
.L_x_1:
[----:B------:R-:W-:Y:S01]  /*0330*/  FMUL.FTZ R15, R16, R13 ;  /* 0x0000000d100f7220 */ /* 0x000fe20000410000 */
[----:B------:R-:W-:-:S03]  /*0340*/  FMUL.FTZ R13, R13, 0.5 ;  /* 0x3f0000000d0d7820 */ /* 0x000fc60000410000 */
[----:B------:R-:W-:-:S04]  /*0350*/  FFMA R4, -R15, R15, R16 ;  /* 0x0000000f0f047223 */ /* 0x000fc80000000110 */
[----:B------:R-:W-:-:S07]  /*0360*/  FFMA R4, R4, R13, R15 ;  /* 0x0000000d04047223 */ /* 0x000fce000000000f */
.L_x_2:
[----:B------:R-:W-:Y:S05]  /*0370*/  BSYNC.RECONVERGENT B0 ;  /* 0x0000000000007941 */ /* 0x000fea0003800200 */
.L_x_0:
[----:B------:R-:W-:Y:S01]  /*0380*/  FMUL R5, R5, R5 ;  /* 0x0000000505057220 */ /* 0x000fe20000400000 */
[----:B------:R-:W0:Y:S01]  /*0390*/  LDC.64 R12, c[0x0][0x398] ;  /* 0x0000e600ff0c7b82 */ /* 0x000e220000000a00 */
[----:B------:R-:W-:Y:S02]  /*03a0*/  BSSY.RECONVERGENT B0, `(.L_x_3) ;  /* 0x0000010000007945 */ /* 0x000fe40003800200 */
[----:B------:R-:W-:-:S04]  /*03b0*/  FFMA R10, R10, R10, R5 ;  /* 0x0000000a0a0a7223 */ /* 0x000fc80000000005 */
[----:B------:R-:W-:-:S04]  /*03c0*/  FFMA R0, R11, R11, R10 ;  /* 0x0000000b0b007223 */ /* 0x000fc8000000000a */
[----:B------:R1:W2:Y:S01]  /*03d0*/  MUFU.RSQ R5, R0 ;  /* 0x0000000000057308 */ /* 0x0002a20000001400 */
[----:B------:R-:W-:-:S04]  /*03e0*/  IADD3 R10, PT, PT, R0, -0xd000000, RZ ;  /* 0xf3000000000a7810 */ /* 0x000fc80007ffe0ff */
[----:B------:R-:W-:Y:S01]  /*03f0*/  ISETP.GT.U32.AND P0, PT, R10, 0x727fffff, PT ;  /* 0x727fffff0a00780c */ /* 0x000fe20003f04070 */
[----:B0-----:R-:W-:-:S12]  /*0400*/  IMAD.WIDE.U32 R12, R2, 0x10, R12 ;  /* 0x00000010020c7825 */ /* 0x001fd800078e000c */
[----:B-12---:R-:W-:Y:S05]  /*0410*/  @!P0 BRA `(.L_x_4) ;  /* 0x0000000000108947 */ /* 0x006fea0003800000 */
[----:B------:R-:W-:-:S07]  /*0420*/  MOV R20, 0x440 ;  /* 0x0000044000147802 */ /* 0x000fce0000000f00 */
[----:B------:R-:W-:Y:S05]  /*0430*/  CALL.REL.NOINC `($__internal_0_$__cuda_sm20_sqrt_rn_f32_slowpath) ;  /* 0x0000000000ac7944 */ /* 0x000fea0003c00000 */
[----:B------:R-:W-:Y:S01]  /*0440*/  MOV R5, R15 ;  /* 0x0000000f00057202 */ /* 0x000fe20000000f00 */
[----:B------:R-:W-:Y:S06]  /*0450*/  BRA `(.L_x_5) ;  /* 0x0000000000107947 */ /* 0x000fec0003800000 */
.L_x_4:
[----:B------:R-:W-:Y:S01]  /*0460*/  FMUL.FTZ R11, R0, R5 ;  /* 0x00000005000b7220 */ /* 0x000fe20000410000 */
[----:B------:R-:W-:-:S03]  /*0470*/  FMUL.FTZ R5, R5, 0.5 ;  /* 0x3f00000005057820 */ /* 0x000fc60000410000 */
[----:B------:R-:W-:-:S04]  /*0480*/  FFMA R0, -R11, R11, R0 ;  /* 0x0000000b0b007223 */ /* 0x000fc80000000100 */
[----:B------:R-:W-:-:S07]  /*0490*/  FFMA R5, R0, R5, R11 ;  /* 0x0000000500057223 */ /* 0x000fce000000000b */
.L_x_5:
[----:B------:R-:W-:Y:S05]  /*04a0*/  BSYNC.RECONVERGENT B0 ;  /* 0x0000000000007941 */ /* 0x000fea0003800200 */
.L_x_3:
[----:B------:R-:W-:Y:S01]  /*04b0*/  FMUL R11, R8, R8 ;  /* 0x00000008080b7220 */ /* 0x000fe20000400000 */
[----:B------:R-:W-:Y:S03]  /*04c0*/  BSSY.RECONVERGENT B0, `(.L_x_6) ;  /* 0x000000f000007945 */ /* 0x000fe60003800200 */
[----:B------:R-:W-:-:S04]  /*04d0*/  FFMA R11, R6, R6, R11 ;  /* 0x00000006060b7223 */ /* 0x000fc8000000000b */
[----:B------:R-:W-:-:S04]  /*04e0*/  FFMA R0, R14, R14, R11 ;  /* 0x0000000e0e007223 */ /* 0x000fc8000000000b */
[----:B------:R0:W1:Y:S01]  /*04f0*/  MUFU.RSQ R11, R0 ;  /* 0x00000000000b7308 */ /* 0x0000620000001400 */
[----:B------:R-:W-:-:S04]  /*0500*/  IADD3 R2, PT, PT, R0, -0xd000000, RZ ;  /* 0xf300000000027810 */ /* 0x000fc80007ffe0ff */
[----:B------:R-:W-:-:S13]  /*0510*/  ISETP.GT.U32.AND P0, PT, R2, 0x727fffff, PT ;  /* 0x727fffff0200780c */ /* 0x000fda0003f04070 */
[----:B01----:R-:W-:Y:S05]  /*0520*/  @!P0 BRA `(.L_x_7) ;  /* 0x0000000000108947 */ /* 0x003fea0003800000 */
[----:B------:R-:W-:-:S07]  /*0530*/  MOV R20, 0x550 ;  /* 0x0000055000147802 */ /* 0x000fce0000000f00 */
[----:B------:R-:W-:Y:S05]  /*0540*/  CALL.REL.NOINC `($__internal_0_$__cuda_sm20_sqrt_rn_f32_slowpath) ;  /* 0x0000000000687944 */ /* 0x000fea0003c00000 */
[----:B------:R-:W-:Y:S01]  /*0550*/  MOV R6, R15 ;  /* 0x0000000f00067202 */ /* 0x000fe20000000f00 */
[----:B------:R-:W-:Y:S06]  /*0560*/  BRA `(.L_x_8) ;  /* 0x0000000000107947 */ /* 0x000fec0003800000 */
.L_x_7:
[----:B------:R-:W-:Y:S01]  /*0570*/  FMUL.FTZ R15, R0, R11 ;  /* 0x0000000b000f7220 */ /* 0x000fe20000410000 */
[----:B------:R-:W-:-:S03]  /*0580*/  FMUL.FTZ R6, R11, 0.5 ;  /* 0x3f0000000b067820 */ /* 0x000fc60000410000 */
[----:B------:R-:W-:-:S04]  /*0590*/  FFMA R0, -R15, R15, R0 ;  /* 0x0000000f0f007223 */ /* 0x000fc80000000100 */
[----:B------:R-:W-:-:S07]  /*05a0*/  FFMA R6, R0, R6, R15 ;  /* 0x0000000600067223 */ /* 0x000fce000000000f */
.L_x_8:
[----:B------:R-:W-:Y:S05]  /*05b0*/  BSYNC.RECONVERGENT B0 ;  /* 0x0000000000007941 */ /* 0x000fea0003800200 */
.L_x_6:
        /* <DEDUP_REMOVED lines=12> */
.L_x_10:
[----:B------:R-:W-:Y:S01]  /*0680*/  FMUL.FTZ R7, R0, R3 ;  /* 0x0000000300077220 */ /* 0x000fe20000410000 */
[----:B------:R-:W-:-:S03]  /*0690*/  FMUL.FTZ R3, R3, 0.5 ;  /* 0x3f00000003037820 */ /* 0x000fc60000410000 */
[----:B------:R-:W-:-:S04]  /*06a0*/  FFMA R0, -R7, R7, R0 ;  /* 0x0000000707007223 */ /* 0x000fc80000000100 */
[----:B------:R-:W-:-:S07]  /*06b0*/  FFMA R7, R0, R3, R7 ;  /* 0x0000000300077223 */ /* 0x000fce0000000007 */
.L_x_11:
[----:B------:R-:W-:Y:S05]  /*06c0*/  BSYNC.RECONVERGENT B0 ;  /* 0x0000000000007941 */ /* 0x000fea0003800200 */
.L_x_9:
[----:B------:R-:W-:Y:S01]  /*06d0*/  STG.E.128 desc[UR4][R12.64], R4 ;  /* 0x000000040c007986 */ /* 0x000fe2000c101d04 */
[----:B------:R-:W-:Y:S05]  /*06e0*/  EXIT ;  /* 0x000000000000794d */ /* 0x000fea0003800000 */
        .weak           $__internal_0_$__cuda_sm20_sqrt_rn_f32_slowpath
        .type           $__internal_0_$__cuda_sm20_sqrt_rn_f32_slowpath,@function
        .size           $__internal_0_$__cuda_sm20_sqrt_rn_f32_slowpath,(.L_x_14 - $__internal_0_$__cuda_sm20_sqrt_rn_f32_slowpath)
$__internal_0_$__cuda_sm20_sqrt_rn_f32_slowpath:
[----:B------:R-:W-:-:S13]  /*06f0*/  LOP3.LUT P0, RZ, R0, 0x7fffffff, RZ, 0xc0, !PT ;  /* 0x7fffffff00ff7812 */ /* 0x000fda000780c0ff */
[----:B------:R-:W-:Y:S01]  /*0700*/  @!P0 MOV R15, R0 ;  /* 0x00000000000f8202 */ /* 0x000fe20000000f00 */
[----:B------:R-:W-:Y:S06]  /*0710*/  @!P0 BRA `(.L_x_12) ;  /* 0x0000000000408947 */ /* 0x000fec0003800000 */
[----:B------:R-:W-:-:S13]  /*0720*/  FSETP.GEU.FTZ.AND P0, PT, R0, RZ, PT ;  /* 0x000000ff0000720b */ /* 0x000fda0003f1e000 */
[----:B------:R-:W-:Y:S01]  /*0730*/  @!P0 MOV R15, 0x7fffffff ;  /* 0x7fffffff000f8802 */ /* 0x000fe20000000f00 */
[----:B------:R-:W-:Y:S06]  /*0740*/  @!P0 BRA `(.L_x_12) ;  /* 0x0000000000348947 */ /* 0x000fec0003800000 */
[----:B------:R-:W-:-:S13]  /*0750*/  FSETP.GTU.FTZ.AND P0, PT, |R0|, +INF , PT ;  /* 0x7f8000000000780b */ /* 0x000fda0003f1c200 */
[----:B------:R-:W-:Y:S01]  /*0760*/  @P0 FADD.FTZ R15, R0, 1 ;  /* 0x3f800000000f0421 */ /* 0x000fe20000010000 */
[----:B------:R-:W-:Y:S06]  /*0770*/  @P0 BRA `(.L_x_12) ;  /* 0x0000000000280947 */ /* 0x000fec0003800000 */
[----:B------:R-:W-:-:S13]  /*0780*/  FSETP.NEU.FTZ.AND P0, PT, |R0|, +INF , PT ;  /* 0x7f8000000000780b */ /* 0x000fda0003f1d200 */
[----:B------:R-:W-:-:S04]  /*0790*/  @P0 FFMA R16, R0, 1.84467440737095516160e+19, RZ ;  /* 0x5f80000000100823 */ /* 0x000fc800000000ff */
[----:B------:R-:W0:Y:S02]  /*07a0*/  @P0 MUFU.RSQ R15, R16 ;  /* 0x00000010000f0308 */ /* 0x000e240000001400 */
[----:B0-----:R-:W-:Y:S01]  /*07b0*/  @P0 FMUL.FTZ R17, R16, R15 ;  /* 0x0000000f10110220 */ /* 0x001fe20000410000 */
[----:B------:R-:W-:Y:S01]  /*07c0*/  @P0 FMUL.FTZ R19, R15, 0.5 ;  /* 0x3f0000000f130820 */ /* 0x000fe20000410000 */
[----:B------:R-:W-:Y:S02]  /*07d0*/  @!P0 MOV R15, R0 ;  /* 0x00000000000f8202 */ /* 0x000fe40000000f00 */
[----:B------:R-:W-:-:S04]  /*07e0*/  @P0 FADD.FTZ R18, -R17, -RZ ;  /* 0x800000ff11120221 */ /* 0x000fc80000010100 */
[----:B------:R-:W-:-:S04]  /*07f0*/  @P0 FFMA R18, R17, R18, R16 ;  /* 0x0000001211120223 */ /* 0x000fc80000000010 */
[----:B------:R-:W-:-:S04]  /*0800*/  @P0 FFMA R18, R18, R19, R17 ;  /* 0x0000001312120223 */ /* 0x000fc80000000011 */
[----:B------:R-:W-:-:S07]  /*0810*/  @P0 FMUL.FTZ R15, R18, 2.3283064365386962891e-10 ;  /* 0x2f800000120f0820 */ /* 0x000fce0000410000 */
.L_x_12:
[----:B------:R-:W-:Y:S01]  /*0820*/  HFMA2 R17, -RZ, RZ, 0, 0 ;  /* 0x00000000ff117431 */ /* 0x000fe200000001ff */
[----:B------:R-:W-:-:S04]  /*0830*/  MOV R16, R20 ;  /* 0x0000001400107202 */ /* 0x000fc80000000f00 */
[----:B------:R-:W-:Y:S05]  /*0840*/  RET.REL.NODEC R16 `(_Z15faceArea_kernelP4int4P6float3PfP6float4) ;  /* 0xfffffff410ec7950 */ /* 0x000fea0003c3ffff */
.L_x_13:
[----:B------:R-:W-:-:S00]  /*0850*/  BRA `(.L_x_13) ;  /* 0xfffffffc00fc7947 */ /* 0x000fc0000383ffff */
[----:B------:R-:W-:-:S00]  /*0860*/  NOP ;  /* 0x0000000000007918 */ /* 0x000fc00000000000 */
        /* <DEDUP_REMOVED lines=9> */
.L_x_14:


//--------------------- .nv.shared.reserved.0     --------------------------
	.section	.nv.shared.reserved.0,"aw",@nobits
	.weak		__nv_reservedSMEM_offset_0_alias
	.size		__nv_reservedSMEM_offset_0_alias, 0, 64
	.other		__nv_reservedSMEM_offset_0_alias,@"STO_CUDA_RESERVED_SHARED STV_DEFAULT"
__nv_reservedSMEM_offset_0_alias:
	.zero		0
	.zero		64


//--------------------- .nv.constant0._Z15faceArea_kernelP4int4P6float3PfP6float4 --------------------------
	.section	.nv.constant0._Z15faceArea_kernelP4int4P6float3PfP6float4,"a",@progbits
	.sectionflags	@""
	.align	4
.nv.constant0._Z15faceArea_kernelP4int4P6float3PfP6float4:
	.zero		928


//--------------------- SYMBOLS --------------------------

	.type		.nv.reservedSmem.offset0,@object
	.size		.nv.reservedSmem.offset0,0x4
